	.headerflags	@"EF_CUDA_TEXMODE_UNIFIED EF_CUDA_64BIT_ADDRESS EF_CUDA_ACCELERATORS EF_CUDA_SM90 EF_CUDA_VIRTUAL_SM(EF_CUDA_SM90)"
	.elftype	@"ET_EXEC"


//--------------------- .nv.info                  --------------------------
	.section	.nv.info,"",@"SHT_CUDA_INFO"
	.align	4


	//----- nvinfo : EIATTR_REGCOUNT
	.align		4
        /*0000*/ 	.byte	0x04, 0x2f
        /*0002*/ 	.short	(.L_3 - .L_2)
	.align		4
.L_2:
        /*0004*/ 	.word	index@(triton_poi_fused__native_batch_norm_legit_no_training_relu_3)
        /*0008*/ 	.word	0x00000012


	//----- nvinfo : EIATTR_MIN_STACK_SIZE
	.align		4
.L_3:
        /*000c*/ 	.byte	0x04, 0x12
        /*000e*/ 	.short	(.L_5 - .L_4)
	.align		4
.L_4:
        /*0010*/ 	.word	index@(triton_poi_fused__native_batch_norm_legit_no_training_relu_3)
        /*0014*/ 	.word	0x00000000


	//----- nvinfo : EIATTR_FRAME_SIZE
	.align		4
.L_5:
        /*0018*/ 	.byte	0x04, 0x11
        /*001a*/ 	.short	(.L_7 - .L_6)
	.align		4
.L_6:
        /*001c*/ 	.word	index@(triton_poi_fused__native_batch_norm_legit_no_training_relu_3)
        /*0020*/ 	.word	0x00000000


	//----- nvinfo : EIATTR_MIN_STACK_SIZE
	.align		4
.L_7:
        /*0024*/ 	.byte	0x04, 0x12
        /*0026*/ 	.short	(.L_9 - .L_8)
	.align		4
.L_8:
        /*0028*/ 	.word	index@(triton_poi_fused__native_batch_norm_legit_no_training_relu_3)
        /*002c*/ 	.word	0x00000000
.L_9:


//--------------------- .nv.info.triton_poi_fused__native_batch_norm_legit_no_training_relu_3 --------------------------
	.section	.nv.info.triton_poi_fused__native_batch_norm_legit_no_training_relu_3,"",@"SHT_CUDA_INFO"
	.sectionflags	@""
	.align	4


	//----- nvinfo : EIATTR_CUDA_API_VERSION
	.align		4
        /*0000*/ 	.byte	0x04, 0x37
        /*0002*/ 	.short	(.L_11 - .L_10)
.L_10:
        /*0004*/ 	.word	0x0000007c


	//----- nvinfo : EIATTR_KPARAM_INFO
	.align		4
.L_11:
        /*0008*/ 	.byte	0x04, 0x17
        /*000a*/ 	.short	(.L_13 - .L_12)
.L_12:
        /*000c*/ 	.word	0x00000000
        /*0010*/ 	.short	0x0006
        /*0012*/ 	.short	0x0030
        /*0014*/ 	.byte	0x00, 0xf0, 0x11, 0x00


	//----- nvinfo : EIATTR_KPARAM_INFO
	.align		4
.L_13:
        /*0018*/ 	.byte	0x04, 0x17
        /*001a*/ 	.short	(.L_15 - .L_14)
.L_14:
        /*001c*/ 	.word	0x00000000
        /*0020*/ 	.short	0x0005
        /*0022*/ 	.short	0x0028
        /*0024*/ 	.byte	0x00, 0xf4, 0x21, 0x00


	//----- nvinfo : EIATTR_KPARAM_INFO
	.align		4
.L_15:
        /*0028*/ 	.byte	0x04, 0x17
        /*002a*/ 	.short	(.L_17 - .L_16)
.L_16:
        /*002c*/ 	.word	0x00000000
        /*0030*/ 	.short	0x0004
        /*0032*/ 	.short	0x0020
        /*0034*/ 	.byte	0x00, 0xf4, 0x21, 0x00


	//----- nvinfo : EIATTR_KPARAM_INFO
	.align		4
.L_17:
        /*0038*/ 	.byte	0x04, 0x17
        /*003a*/ 	.short	(.L_19 - .L_18)
.L_18:
        /*003c*/ 	.word	0x00000000
        /*0040*/ 	.short	0x0003
        /*0042*/ 	.short	0x0018
        /*0044*/ 	.byte	0x00, 0xf4, 0x21, 0x00


	//----- nvinfo : EIATTR_KPARAM_INFO
	.align		4
.L_19:
        /*0048*/ 	.byte	0x04, 0x17
        /*004a*/ 	.short	(.L_21 - .L_20)
.L_20:
        /*004c*/ 	.word	0x00000000
        /*0050*/ 	.short	0x0002
        /*0052*/ 	.short	0x0010
        /*0054*/ 	.byte	0x00, 0xf4, 0x21, 0x00


	//----- nvinfo : EIATTR_KPARAM_INFO
	.align		4
.L_21:
        /*0058*/ 	.byte	0x04, 0x17
        /*005a*/ 	.short	(.L_23 - .L_22)
.L_22:
        /*005c*/ 	.word	0x00000000
        /*0060*/ 	.short	0x0001
        /*0062*/ 	.short	0x0008
        /*0064*/ 	.byte	0x00, 0xf4, 0x21, 0x00


	//----- nvinfo : EIATTR_KPARAM_INFO
	.align		4
.L_23:
        /*0068*/ 	.byte	0x04, 0x17
        /*006a*/ 	.short	(.L_25 - .L_24)
.L_24:
        /*006c*/ 	.word	0x00000000
        /*0070*/ 	.short	0x0000
        /*0072*/ 	.short	0x0000
        /*0074*/ 	.byte	0x00, 0xf4, 0x21, 0x00


	//----- nvinfo : EIATTR_SPARSE_MMA_MASK
	.align		4
.L_25:
        /*0078*/ 	.byte	0x03, 0x50
        /*007a*/ 	.short	0x0000


	//----- nvinfo : EIATTR_MAXREG_COUNT
	.align		4
        /*007c*/ 	.byte	0x03, 0x1b
        /*007e*/ 	.short	0x00ff


	//----- nvinfo : EIATTR_EXIT_INSTR_OFFSETS
	.align		4
        /*0080*/ 	.byte	0x04, 0x1c
        /*0082*/ 	.short	(.L_27 - .L_26)


	//   ....[0]....
.L_26:
        /*0084*/ 	.word	0x00000320


	//   ....[1]....
        /*0088*/ 	.word	0x00000340


	//----- nvinfo : EIATTR_REQNTID
	.align		4
.L_27:
        /*008c*/ 	.byte	0x04, 0x10
        /*008e*/ 	.short	(.L_29 - .L_28)
.L_28:
        /*0090*/ 	.word	0x00000080
        /*0094*/ 	.word	0x00000001
        /*0098*/ 	.word	0x00000001


	//----- nvinfo : EIATTR_CBANK_PARAM_SIZE
	.align		4
.L_29:
        /*009c*/ 	.byte	0x03, 0x19
        /*009e*/ 	.short	0x0034


	//----- nvinfo : EIATTR_PARAM_CBANK
	.align		4
        /*00a0*/ 	.byte	0x04, 0x0a
        /*00a2*/ 	.short	(.L_31 - .L_30)
	.align		4
.L_30:
        /*00a4*/ 	.word	index@(.nv.constant0.triton_poi_fused__native_batch_norm_legit_no_training_relu_3)
        /*00a8*/ 	.short	0x0210
        /*00aa*/ 	.short	0x0034


	//----- nvinfo : EIATTR_SW_WAR
	.align		4
.L_31:
        /*00ac*/ 	.byte	0x04, 0x36
        /*00ae*/ 	.short	(.L_33 - .L_32)
.L_32:
        /*00b0*/ 	.word	0x00000008
.L_33:


//--------------------- .nv.callgraph             --------------------------
	.section	.nv.callgraph,"",@"SHT_CUDA_CALLGRAPH"
	.align	4
	.sectionentsize	8
	.align		4
        /*0000*/ 	.word	0x00000000
	.align		4
        /*0004*/ 	.word	0xffffffff
	.align		4
        /*0008*/ 	.word	0x00000000
	.align		4
        /*000c*/ 	.word	0xfffffffe
	.align		4
        /*0010*/ 	.word	0x00000000
	.align		4
        /*0014*/ 	.word	0xfffffffd
	.align		4
        /*0018*/ 	.word	0x00000000
	.align		4
        /*001c*/ 	.word	0xfffffffc


//--------------------- .nv.constant4             --------------------------
	.section	.nv.constant4,"a",@progbits
	.align	8
	.align		8
.nv.constant4:
        /*0000*/ 	.dword	_$_str
	.align		8
        /*0008*/ 	.dword	_$_str_$_2


//--------------------- .text.triton_poi_fused__native_batch_norm_legit_no_training_relu_3 --------------------------
	.section	.text.triton_poi_fused__native_batch_norm_legit_no_training_relu_3,"ax",@progbits
	.align	128
        .global         triton_poi_fused__native_batch_norm_legit_no_training_relu_3
        .type           triton_poi_fused__native_batch_norm_legit_no_training_relu_3,@function
        .size           triton_poi_fused__native_batch_norm_legit_no_training_relu_3,(.L_x_1 - triton_poi_fused__native_batch_norm_legit_no_training_relu_3)
        .other          triton_poi_fused__native_batch_norm_legit_no_training_relu_3,@"STO_CUDA_ENTRY STV_DEFAULT"
triton_poi_fused__native_batch_norm_legit_no_training_relu_3:
.text.triton_poi_fused__native_batch_norm_legit_no_training_relu_3:
[----:B------:R-:W0:Y:S01]  /*0000*/  LDC R1, c[0x0][0x28] ;  /* 0x00000a00ff017b82 */ /* 0x000e220000000800 */
[----:B------:R-:W1:Y:S07]  /*0010*/  S2R R0, SR_TID.X ;  /* 0x0000000000007919 */ /* 0x000e6e0000002100 */
[----:B------:R-:W2:Y:S01]  /*0020*/  LDC.64 R8, c[0x0][0x220] ;  /* 0x00008800ff087b82 */ /* 0x000ea20000000a00 */
[----:B------:R-:W-:Y:S01]  /*0030*/  HFMA2.MMA R14, -RZ, RZ, 0, 0 ;  /* 0x00000000ff0e7435 */ /* 0x000fe200000001ff */
[----:B------:R-:W-:Y:S01]  /*0040*/  ULDC.64 UR4, c[0x0][0x208] ;  /* 0x0000820000047ab9 */ /* 0x000fe20000000a00 */
[----:B------:R-:W3:Y:S05]  /*0050*/  S2R R3, SR_CTAID.X ;  /* 0x0000000000037919 */ /* 0x000eea0000002500 */
[----:B------:R-:W4:Y:S08]  /*0060*/  LDC.64 R4, c[0x0][0x210] ;  /* 0x00008400ff047b82 */ /* 0x000f300000000a00 */
[----:B------:R-:W5:Y:S08]  /*0070*/  LDC.64 R6, c[0x0][0x218] ;  /* 0x00008600ff067b82 */ /* 0x000f700000000a00 */
[----:B------:R-:W5:Y:S01]  /*0080*/  LDC.64 R10, c[0x0][0x228] ;  /* 0x00008a00ff0a7b82 */ /* 0x000f620000000a00 */
[----:B-1----:R-:W-:-:S07]  /*0090*/  LOP3.LUT R0, R0, 0x7f, RZ, 0xc0, !PT ;  /* 0x0000007f00007812 */ /* 0x002fce00078ec0ff */
[----:B------:R-:W1:Y:S01]  /*00a0*/  LDC.64 R12, c[0x0][0x230] ;  /* 0x00008c00ff0c7b82 */ /* 0x000e620000000a00 */
[----:B---3--:R-:W-:Y:S01]  /*00b0*/  SHF.R.S32.HI R2, RZ, 0x18, R3 ;  /* 0x00000018ff027819 */ /* 0x008fe20000011403 */
[----:B------:R-:W-:-:S03]  /*00c0*/  IMAD R0, R3, 0x80, R0 ;  /* 0x0000008003007824 */ /* 0x000fc600078e0200 */
[----:B------:R-:W-:Y:S02]  /*00d0*/  SGXT R3, R2, 0x1 ;  /* 0x000000010203781a */ /* 0x000fe40000000200 */
[----:B------:R-:W-:Y:S02]  /*00e0*/  ISETP.GE.AND P0, PT, R0, 0x100, PT ;  /* 0x000001000000780c */ /* 0x000fe40003f06270 */
[----:B------:R-:W-:-:S04]  /*00f0*/  LEA.HI R3, R3, R0, RZ, 0x4 ;  /* 0x0000000003037211 */ /* 0x000fc800078f20ff */
[----:B------:R-:W-:-:S04]  /*0100*/  SHF.R.S32.HI R3, RZ, 0x4, R3 ;  /* 0x00000004ff037819 */ /* 0x000fc80000011403 */
[----:B------:R-:W-:-:S04]  /*0110*/  LEA.HI R2, R3, R3, RZ, 0x2 ;  /* 0x0000000303027211 */ /* 0x000fc800078f10ff */
[----:B------:R-:W-:-:S05]  /*0120*/  LOP3.LUT R2, R2, 0xfffffffc, RZ, 0xc0, !PT ;  /* 0xfffffffc02027812 */ /* 0x000fca00078ec0ff */
[----:B------:R-:W-:-:S04]  /*0130*/  IMAD.IADD R15, R3, 0x1, -R2 ;  /* 0x00000001030f7824 */ /* 0x000fc800078e0a02 */
[----:B--2---:R-:W-:-:S05]  /*0140*/  IMAD.WIDE R8, R15, 0x4, R8 ;  /* 0x000000040f087825 */ /* 0x004fca00078e0208 */
[----:B------:R2:W3:Y:S01]  /*0150*/  @!P0 LDG.E.EL R14, desc[UR4][R8.64] ;  /* 0x00000004080e8981 */ /* 0x0004e2000c2e1900 */
[----:B------:R-:W-:Y:S01]  /*0160*/  CS2R R2, SRZ ;  /* 0x0000000000027805 */ /* 0x000fe2000001ff00 */
[----:B----4-:R-:W-:-:S04]  /*0170*/  IMAD.WIDE R4, R0, 0x4, R4 ;  /* 0x0000000400047825 */ /* 0x010fc800078e0204 */
[C---:B-----5:R-:W-:Y:S01]  /*0180*/  IMAD.WIDE R6, R15.reuse, 0x4, R6 ;  /* 0x000000040f067825 */ /* 0x060fe200078e0206 */
[----:B------:R4:W5:Y:S03]  /*0190*/  @!P0 LDG.E R2, desc[UR4][R4.64] ;  /* 0x0000000404028981 */ /* 0x000966000c1e1900 */
[C---:B0-2---:R-:W-:Y:S01]  /*01a0*/  IMAD.WIDE R8, R15.reuse, 0x4, R10 ;  /* 0x000000040f087825 */ /* 0x045fe200078e020a */
[----:B------:R0:W5:Y:S03]  /*01b0*/  @!P0 LDG.E.EL R3, desc[UR4][R6.64] ;  /* 0x0000000406038981 */ /* 0x000166000c2e1900 */
[----:B-1----:R-:W-:Y:S01]  /*01c0*/  IMAD.WIDE R10, R15, 0x4, R12 ;  /* 0x000000040f0a7825 */ /* 0x002fe200078e020c */
[----:B------:R-:W-:Y:S01]  /*01d0*/  CS2R R12, SRZ ;  /* 0x00000000000c7805 */ /* 0x000fe2000001ff00 */
[----:B----4-:R-:W1:Y:S05]  /*01e0*/  LDC.64 R4, c[0x0][0x238] ;  /* 0x00008e00ff047b82 */ /* 0x010e6a0000000a00 */
[----:B------:R-:W2:Y:S04]  /*01f0*/  @!P0 LDG.E.EL R12, desc[UR4][R8.64] ;  /* 0x00000004080c8981 */ /* 0x000ea8000c2e1900 */
[----:B------:R-:W2:Y:S01]  /*0200*/  @!P0 LDG.E.EL R13, desc[UR4][R10.64] ;  /* 0x000000040a0d8981 */ /* 0x000ea2000c2e1900 */
[----:B0-----:R-:W-:Y:S01]  /*0210*/  MOV R6, 0x3e800000 ;  /* 0x3e80000000067802 */ /* 0x001fe20000000f00 */
[----:B---3--:R-:W-:-:S04]  /*0220*/  FADD R14, R14, 9.9999997473787516356e-06 ;  /* 0x3727c5ac0e0e7421 */ /* 0x008fc80000000000 */
[----:B------:R-:W0:Y:S01]  /*0230*/  MUFU.SQRT R15, R14 ;  /* 0x0000000e000f7308 */ /* 0x000e220000002000 */
[----:B-----5:R-:W-:Y:S01]  /*0240*/  FADD R2, -R3, R2 ;  /* 0x0000000203027221 */ /* 0x020fe20000000100 */
[C---:B0-----:R-:W-:Y:S02]  /*0250*/  FSETP.GT.AND P1, PT, R15.reuse, 8.50705917302346158658e+37, PT ;  /* 0x7e8000000f00780b */ /* 0x041fe40003f24000 */
[----:B------:R-:W-:Y:S02]  /*0260*/  FSETP.GEU.AND P2, PT, R15, 1.175494350822287508e-38, PT ;  /* 0x008000000f00780b */ /* 0x000fe40003f4e000 */
[----:B------:R-:W-:-:S09]  /*0270*/  FSEL R6, R6, 1, P1 ;  /* 0x3f80000006067808 */ /* 0x000fd20000800000 */
[----:B------:R-:W-:Y:S02]  /*0280*/  @P1 FMUL R15, R15, 0.25 ;  /* 0x3e8000000f0f1820 */ /* 0x000fe40000400000 */
[----:B------:R-:W-:Y:S02]  /*0290*/  @!P2 FMUL R6, R6, 16777216 ;  /* 0x4b8000000606a820 */ /* 0x000fe40000400000 */
[----:B------:R-:W-:-:S06]  /*02a0*/  @!P2 FMUL R15, R15, 16777216 ;  /* 0x4b8000000f0fa820 */ /* 0x000fcc0000400000 */
[----:B------:R-:W0:Y:S02]  /*02b0*/  MUFU.RCP R15, R15 ;  /* 0x0000000f000f7308 */ /* 0x000e240000001000 */
[----:B0-----:R-:W-:-:S04]  /*02c0*/  FMUL R3, R15, R6 ;  /* 0x000000060f037220 */ /* 0x001fc80000400000 */
[----:B------:R-:W-:-:S04]  /*02d0*/  FMUL R2, R2, R3 ;  /* 0x0000000302027220 */ /* 0x000fc80000400000 */
[----:B--2---:R-:W-:Y:S01]  /*02e0*/  FFMA R12, R2, R12, R13 ;  /* 0x0000000c020c7223 */ /* 0x004fe2000000000d */
[----:B-1----:R-:W-:-:S04]  /*02f0*/  IMAD.WIDE R2, R0, 0x4, R4 ;  /* 0x0000000400027825 */ /* 0x002fc800078e0204 */
[----:B------:R-:W-:-:S04]  /*0300*/  FSETP.GEU.AND P1, PT, R12, RZ, PT ;  /* 0x000000ff0c00720b */ /* 0x000fc80003f2e000 */
[----:B------:R-:W-:Y:S01]  /*0310*/  FSEL R5, R12, RZ, P1 ;  /* 0x000000ff0c057208 */ /* 0x000fe20000800000 */
[----:B------:R-:W-:Y:S08]  /*0320*/  @P0 EXIT ;  /* 0x000000000000094d */ /* 0x000ff00003800000 */
[----:B------:R-:W-:Y:S01]  /*0330*/  STG.E desc[UR4][R2.64], R5 ;  /* 0x0000000502007986 */ /* 0x000fe2000c101904 */
[----:B------:R-:W-:Y:S05]  /*0340*/  EXIT ;  /* 0x000000000000794d */ /* 0x000fea0003800000 */
.L_x_0:
[----:B------:R-:W-:-:S00]  /*0350*/  BRA `(.L_x_0) ;  /* 0xfffffffc00fc7947 */ /* 0x000fc0000383ffff */
[----:B------:R-:W-:-:S00]  /*0360*/  NOP ;  /* 0x0000000000007918 */ /* 0x000fc00000000000 */
        /* <DEDUP_REMOVED lines=9> */
.L_x_1:


//--------------------- .nv.global.init           --------------------------
	.section	.nv.global.init,"aw",@progbits
.nv.global.init:
	.type		_$_str,@object
	.size		_$_str,(_$_str_$_2 - _$_str)
_$_str:
        /*0000*/ 	.byte	0x5f, 0x5f, 0x43, 0x55, 0x44, 0x41, 0x5f, 0x46, 0x54, 0x5a, 0x00
	.type		_$_str_$_2,@object
	.size		_$_str_$_2,(.L_1 - _$_str_$_2)
_$_str_$_2:
        /*000b*/ 	.byte	0x5f, 0x5f, 0x43, 0x55, 0x44, 0x41, 0x5f, 0x50, 0x52, 0x45, 0x43, 0x5f, 0x53, 0x51, 0x52, 0x54
        /*001b*/ 	.byte	0x00
.L_1:


//--------------------- .nv.constant0.triton_poi_fused__native_batch_norm_legit_no_training_relu_3 --------------------------
	.section	.nv.constant0.triton_poi_fused__native_batch_norm_legit_no_training_relu_3,"a",@progbits
	.sectionflags	@""
	.align	4
.nv.constant0.triton_poi_fused__native_batch_norm_legit_no_training_relu_3:
	.zero		580
